	.headerflags	@"EF_CUDA_TEXMODE_UNIFIED EF_CUDA_64BIT_ADDRESS EF_CUDA_ACCELERATORS EF_CUDA_SM90 EF_CUDA_VIRTUAL_SM(EF_CUDA_SM90)"
	.elftype	@"ET_EXEC"


//--------------------- .nv.info                  --------------------------
	.section	.nv.info,"",@"SHT_CUDA_INFO"
	.align	4


	//----- nvinfo : EIATTR_REGCOUNT
	.align		4
        /*0000*/ 	.byte	0x04, 0x2f
        /*0002*/ 	.short	(.L_3 - .L_2)
	.align		4
.L_2:
        /*0004*/ 	.word	index@(triton_poi_fused__native_batch_norm_legit_no_training_add_66)
        /*0008*/ 	.word	0x00000018


	//----- nvinfo : EIATTR_MIN_STACK_SIZE
	.align		4
.L_3:
        /*000c*/ 	.byte	0x04, 0x12
        /*000e*/ 	.short	(.L_5 - .L_4)
	.align		4
.L_4:
        /*0010*/ 	.word	index@(triton_poi_fused__native_batch_norm_legit_no_training_add_66)
        /*0014*/ 	.word	0x00000000


	//----- nvinfo : EIATTR_FRAME_SIZE
	.align		4
.L_5:
        /*0018*/ 	.byte	0x04, 0x11
        /*001a*/ 	.short	(.L_7 - .L_6)
	.align		4
.L_6:
        /*001c*/ 	.word	index@(triton_poi_fused__native_batch_norm_legit_no_training_add_66)
        /*0020*/ 	.word	0x00000000


	//----- nvinfo : EIATTR_MIN_STACK_SIZE
	.align		4
.L_7:
        /*0024*/ 	.byte	0x04, 0x12
        /*0026*/ 	.short	(.L_9 - .L_8)
	.align		4
.L_8:
        /*0028*/ 	.word	index@(triton_poi_fused__native_batch_norm_legit_no_training_add_66)
        /*002c*/ 	.word	0x00000000
.L_9:


//--------------------- .nv.info.triton_poi_fused__native_batch_norm_legit_no_training_add_66 --------------------------
	.section	.nv.info.triton_poi_fused__native_batch_norm_legit_no_training_add_66,"",@"SHT_CUDA_INFO"
	.sectionflags	@""
	.align	4


	//----- nvinfo : EIATTR_CUDA_API_VERSION
	.align		4
        /*0000*/ 	.byte	0x04, 0x37
        /*0002*/ 	.short	(.L_11 - .L_10)
.L_10:
        /*0004*/ 	.word	0x0000007c


	//----- nvinfo : EIATTR_KPARAM_INFO
	.align		4
.L_11:
        /*0008*/ 	.byte	0x04, 0x17
        /*000a*/ 	.short	(.L_13 - .L_12)
.L_12:
        /*000c*/ 	.word	0x00000000
        /*0010*/ 	.short	0x0007
        /*0012*/ 	.short	0x0038
        /*0014*/ 	.byte	0x00, 0xf0, 0x11, 0x00


	//----- nvinfo : EIATTR_KPARAM_INFO
	.align		4
.L_13:
        /*0018*/ 	.byte	0x04, 0x17
        /*001a*/ 	.short	(.L_15 - .L_14)
.L_14:
        /*001c*/ 	.word	0x00000000
        /*0020*/ 	.short	0x0006
        /*0022*/ 	.short	0x0030
        /*0024*/ 	.byte	0x00, 0xf4, 0x21, 0x00


	//----- nvinfo : EIATTR_KPARAM_INFO
	.align		4
.L_15:
        /*0028*/ 	.byte	0x04, 0x17
        /*002a*/ 	.short	(.L_17 - .L_16)
.L_16:
        /*002c*/ 	.word	0x00000000
        /*0030*/ 	.short	0x0005
        /*0032*/ 	.short	0x0028
        /*0034*/ 	.byte	0x00, 0xf4, 0x21, 0x00


	//----- nvinfo : EIATTR_KPARAM_INFO
	.align		4
.L_17:
        /*0038*/ 	.byte	0x04, 0x17
        /*003a*/ 	.short	(.L_19 - .L_18)
.L_18:
        /*003c*/ 	.word	0x00000000
        /*0040*/ 	.short	0x0004
        /*0042*/ 	.short	0x0020
        /*0044*/ 	.byte	0x00, 0xf4, 0x21, 0x00


	//----- nvinfo : EIATTR_KPARAM_INFO
	.align		4
.L_19:
        /*0048*/ 	.byte	0x04, 0x17
        /*004a*/ 	.short	(.L_21 - .L_20)
.L_20:
        /*004c*/ 	.word	0x00000000
        /*0050*/ 	.short	0x0003
        /*0052*/ 	.short	0x0018
        /*0054*/ 	.byte	0x00, 0xf4, 0x21, 0x00


	//----- nvinfo : EIATTR_KPARAM_INFO
	.align		4
.L_21:
        /*0058*/ 	.byte	0x04, 0x17
        /*005a*/ 	.short	(.L_23 - .L_22)
.L_22:
        /*005c*/ 	.word	0x00000000
        /*0060*/ 	.short	0x0002
        /*0062*/ 	.short	0x0010
        /*0064*/ 	.byte	0x00, 0xf4, 0x21, 0x00


	//----- nvinfo : EIATTR_KPARAM_INFO
	.align		4
.L_23:
        /*0068*/ 	.byte	0x04, 0x17
        /*006a*/ 	.short	(.L_25 - .L_24)
.L_24:
        /*006c*/ 	.word	0x00000000
        /*0070*/ 	.short	0x0001
        /*0072*/ 	.short	0x0008
        /*0074*/ 	.byte	0x00, 0xf4, 0x21, 0x00


	//----- nvinfo : EIATTR_KPARAM_INFO
	.align		4
.L_25:
        /*0078*/ 	.byte	0x04, 0x17
        /*007a*/ 	.short	(.L_27 - .L_26)
.L_26:
        /*007c*/ 	.word	0x00000000
        /*0080*/ 	.short	0x0000
        /*0082*/ 	.short	0x0000
        /*0084*/ 	.byte	0x00, 0xf4, 0x21, 0x00


	//----- nvinfo : EIATTR_SPARSE_MMA_MASK
	.align		4
.L_27:
        /*0088*/ 	.byte	0x03, 0x50
        /*008a*/ 	.short	0x0000


	//----- nvinfo : EIATTR_MAXREG_COUNT
	.align		4
        /*008c*/ 	.byte	0x03, 0x1b
        /*008e*/ 	.short	0x00ff


	//----- nvinfo : EIATTR_EXIT_INSTR_OFFSETS
	.align		4
        /*0090*/ 	.byte	0x04, 0x1c
        /*0092*/ 	.short	(.L_29 - .L_28)


	//   ....[0]....
.L_28:
        /*0094*/ 	.word	0x00000360


	//   ....[1]....
        /*0098*/ 	.word	0x00000380


	//----- nvinfo : EIATTR_REQNTID
	.align		4
.L_29:
        /*009c*/ 	.byte	0x04, 0x10
        /*009e*/ 	.short	(.L_31 - .L_30)
.L_30:
        /*00a0*/ 	.word	0x00000080
        /*00a4*/ 	.word	0x00000001
        /*00a8*/ 	.word	0x00000001


	//----- nvinfo : EIATTR_CBANK_PARAM_SIZE
	.align		4
.L_31:
        /*00ac*/ 	.byte	0x03, 0x19
        /*00ae*/ 	.short	0x003c


	//----- nvinfo : EIATTR_PARAM_CBANK
	.align		4
        /*00b0*/ 	.byte	0x04, 0x0a
        /*00b2*/ 	.short	(.L_33 - .L_32)
	.align		4
.L_32:
        /*00b4*/ 	.word	index@(.nv.constant0.triton_poi_fused__native_batch_norm_legit_no_training_add_66)
        /*00b8*/ 	.short	0x0210
        /*00ba*/ 	.short	0x003c


	//----- nvinfo : EIATTR_SW_WAR
	.align		4
.L_33:
        /*00bc*/ 	.byte	0x04, 0x36
        /*00be*/ 	.short	(.L_35 - .L_34)
.L_34:
        /*00c0*/ 	.word	0x00000008
.L_35:


//--------------------- .nv.callgraph             --------------------------
	.section	.nv.callgraph,"",@"SHT_CUDA_CALLGRAPH"
	.align	4
	.sectionentsize	8
	.align		4
        /*0000*/ 	.word	0x00000000
	.align		4
        /*0004*/ 	.word	0xffffffff
	.align		4
        /*0008*/ 	.word	0x00000000
	.align		4
        /*000c*/ 	.word	0xfffffffe
	.align		4
        /*0010*/ 	.word	0x00000000
	.align		4
        /*0014*/ 	.word	0xfffffffd
	.align		4
        /*0018*/ 	.word	0x00000000
	.align		4
        /*001c*/ 	.word	0xfffffffc


//--------------------- .nv.constant4             --------------------------
	.section	.nv.constant4,"a",@progbits
	.align	8
	.align		8
.nv.constant4:
        /*0000*/ 	.dword	_$_str
	.align		8
        /*0008*/ 	.dword	_$_str_$_2


//--------------------- .text.triton_poi_fused__native_batch_norm_legit_no_training_add_66 --------------------------
	.section	.text.triton_poi_fused__native_batch_norm_legit_no_training_add_66,"ax",@progbits
	.align	128
        .global         triton_poi_fused__native_batch_norm_legit_no_training_add_66
        .type           triton_poi_fused__native_batch_norm_legit_no_training_add_66,@function
        .size           triton_poi_fused__native_batch_norm_legit_no_training_add_66,(.L_x_1 - triton_poi_fused__native_batch_norm_legit_no_training_add_66)
        .other          triton_poi_fused__native_batch_norm_legit_no_training_add_66,@"STO_CUDA_ENTRY STV_DEFAULT"
triton_poi_fused__native_batch_norm_legit_no_training_add_66:
.text.triton_poi_fused__native_batch_norm_legit_no_training_add_66:
[----:B------:R-:W0:Y:S01]  /*0000*/  LDC R1, c[0x0][0x28] ;  /* 0x00000a00ff017b82 */ /* 0x000e220000000800 */
[----:B------:R-:W1:Y:S07]  /*0010*/  S2R R2, SR_TID.X ;  /* 0x0000000000027919 */ /* 0x000e6e0000002100 */
[----:B------:R-:W2:Y:S01]  /*0020*/  LDC.64 R14, c[0x0][0x228] ;  /* 0x00008a00ff0e7b82 */ /* 0x000ea20000000a00 */
[----:B------:R-:W-:Y:S01]  /*0030*/  ULDC.64 UR4, c[0x0][0x208] ;  /* 0x0000820000047ab9 */ /* 0x000fe20000000a00 */
[----:B------:R-:W3:Y:S06]  /*0040*/  S2R R3, SR_CTAID.X ;  /* 0x0000000000037919 */ /* 0x000eec0000002500 */
[----:B------:R-:W4:Y:S08]  /*0050*/  LDC.64 R10, c[0x0][0x218] ;  /* 0x00008600ff0a7b82 */ /* 0x000f300000000a00 */
[----:B------:R-:W5:Y:S08]  /*0060*/  LDC.64 R12, c[0x0][0x220] ;  /* 0x00008800ff0c7b82 */ /* 0x000f700000000a00 */
[----:B------:R-:W4:Y:S01]  /*0070*/  LDC.64 R16, c[0x0][0x230] ;  /* 0x00008c00ff107b82 */ /* 0x000f220000000a00 */
[----:B-1----:R-:W-:-:S07]  /*0080*/  LOP3.LUT R2, R2, 0x7f, RZ, 0xc0, !PT ;  /* 0x0000007f02027812 */ /* 0x002fce00078ec0ff */
[----:B------:R-:W1:Y:S01]  /*0090*/  LDC.64 R8, c[0x0][0x238] ;  /* 0x00008e00ff087b82 */ /* 0x000e620000000a00 */
[----:B---3--:R-:W-:Y:S01]  /*00a0*/  LEA R3, R3, R2, 0x7 ;  /* 0x0000000203037211 */ /* 0x008fe200078e38ff */
[----:B------:R-:W-:-:S03]  /*00b0*/  HFMA2.MMA R2, -RZ, RZ, 0, 0 ;  /* 0x00000000ff027435 */ /* 0x000fc600000001ff */
[----:B------:R-:W-:-:S07]  /*00c0*/  ISETP.GE.AND P4, PT, R3, 0x1d40, PT ;  /* 0x00001d400300780c */ /* 0x000fce0003f86270 */
[----:B------:R-:W-:-:S05]  /*00d0*/  IMAD.HI R0, R3, -0x73f73f73, R2 ;  /* 0x8c08c08d03007827 */ /* 0x000fca00078e0202 */
[----:B------:R-:W-:-:S04]  /*00e0*/  SHF.R.U32.HI R5, RZ, 0x1f, R0 ;  /* 0x0000001fff057819 */ /* 0x000fc80000011600 */
[----:B------:R-:W-:Y:S02]  /*00f0*/  LEA.HI.SX32 R19, R0, R5, 0x1a ;  /* 0x0000000500137211 */ /* 0x000fe400078fd2ff */
[----:B------:R-:W-:Y:S01]  /*0100*/  MOV R0, RZ ;  /* 0x000000ff00007202 */ /* 0x000fe20000000f00 */
[----:B------:R-:W3:Y:S02]  /*0110*/  LDC.64 R4, c[0x0][0x240] ;  /* 0x00009000ff047b82 */ /* 0x000ee40000000a00 */
[----:B------:R-:W-:-:S04]  /*0120*/  IMAD R21, R19, -0x75, R3 ;  /* 0xffffff8b13157824 */ /* 0x000fc800078e0203 */
[----:B--2---:R-:W-:-:S05]  /*0130*/  IMAD.WIDE R14, R21, 0x4, R14 ;  /* 0x00000004150e7825 */ /* 0x004fca00078e020e */
[----:B------:R2:W3:Y:S01]  /*0140*/  @!P4 LDG.E.EL R0, desc[UR4][R14.64] ;  /* 0x000000040e00c981 */ /* 0x0004e2000c2e1900 */
[----:B------:R-:W-:Y:S02]  /*0150*/  ISETP.GE.AND P3, PT, R21, 0x6a, PT ;  /* 0x0000006a1500780c */ /* 0x000fe40003f66270 */
[----:B------:R-:W-:Y:S01]  /*0160*/  CS2R R6, SRZ ;  /* 0x0000000000067805 */ /* 0x000fe2000001ff00 */
[C---:B----4-:R-:W-:Y:S01]  /*0170*/  IMAD.WIDE R10, R3.reuse, 0x4, R10 ;  /* 0x00000004030a7825 */ /* 0x050fe200078e020a */
[----:B------:R-:W-:-:S03]  /*0180*/  ISETP.LT.AND P1, PT, R3, 0x1d40, !P3 ;  /* 0x00001d400300780c */ /* 0x000fc60005f21270 */
[----:B-----5:R-:W-:Y:S01]  /*0190*/  IMAD.WIDE R12, R21, 0x4, R12 ;  /* 0x00000004150c7825 */ /* 0x020fe200078e020c */
[----:B------:R4:W5:Y:S03]  /*01a0*/  @!P4 LDG.E R2, desc[UR4][R10.64] ;  /* 0x000000040a02c981 */ /* 0x000966000c1e1900 */
[----:B------:R-:W-:Y:S01]  /*01b0*/  IMAD R19, R19, 0x6a, R21 ;  /* 0x0000006a13137824 */ /* 0x000fe200078e0215 */
[----:B------:R-:W5:Y:S01]  /*01c0*/  @!P4 LDG.E.EL R7, desc[UR4][R12.64] ;  /* 0x000000040c07c981 */ /* 0x000f62000c2e1900 */
[----:B0-2---:R-:W-:-:S04]  /*01d0*/  IMAD.WIDE R14, R21, 0x4, R16 ;  /* 0x00000004150e7825 */ /* 0x005fc800078e0210 */
[----:B---3--:R-:W-:Y:S01]  /*01e0*/  IMAD.WIDE R16, R19, 0x4, R4 ;  /* 0x0000000413107825 */ /* 0x008fe200078e0204 */
[----:B------:R-:W-:Y:S01]  /*01f0*/  CS2R R18, SRZ ;  /* 0x0000000000127805 */ /* 0x000fe2000001ff00 */
[----:B------:R-:W2:Y:S02]  /*0200*/  @!P4 LDG.E.EL R6, desc[UR4][R14.64] ;  /* 0x000000040e06c981 */ /* 0x000ea4000c2e1900 */
[----:B-1----:R-:W-:Y:S01]  /*0210*/  IMAD.WIDE R8, R21, 0x4, R8 ;  /* 0x0000000415087825 */ /* 0x002fe200078e0208 */
[----:B----4-:R-:W-:Y:S01]  /*0220*/  HFMA2.MMA R11, -RZ, RZ, 1.625, 0 ;  /* 0x3e800000ff0b7435 */ /* 0x010fe200000001ff */
[----:B------:R-:W0:Y:S01]  /*0230*/  LDC.64 R4, c[0x0][0x210] ;  /* 0x00008400ff047b82 */ /* 0x000e220000000a00 */
[----:B------:R-:W3:Y:S04]  /*0240*/  @P1 LDG.E R18, desc[UR4][R16.64] ;  /* 0x0000000410121981 */ /* 0x000ee8000c1e1900 */
[----:B------:R-:W2:Y:S01]  /*0250*/  @!P4 LDG.E.EL R19, desc[UR4][R8.64] ;  /* 0x000000040813c981 */ /* 0x000ea2000c2e1900 */
[----:B0-----:R-:W-:-:S04]  /*0260*/  IMAD.WIDE R4, R3, 0x4, R4 ;  /* 0x0000000403047825 */ /* 0x001fc800078e0204 */
[----:B------:R-:W-:-:S04]  /*0270*/  FADD R0, R0, 9.9999997473787516356e-06 ;  /* 0x3727c5ac00007421 */ /* 0x000fc80000000000 */
[----:B------:R-:W0:Y:S02]  /*0280*/  MUFU.SQRT R10, R0 ;  /* 0x00000000000a7308 */ /* 0x000e240000002000 */
[C---:B0-----:R-:W-:Y:S02]  /*0290*/  FSETP.GT.AND P0, PT, R10.reuse, 8.50705917302346158658e+37, PT ;  /* 0x7e8000000a00780b */ /* 0x041fe40003f04000 */
[----:B------:R-:W-:-:S11]  /*02a0*/  FSETP.GEU.AND P2, PT, R10, 1.175494350822287508e-38, PT ;  /* 0x008000000a00780b */ /* 0x000fd60003f4e000 */
[----:B------:R-:W-:-:S04]  /*02b0*/  @P0 FMUL R10, R10, 0.25 ;  /* 0x3e8000000a0a0820 */ /* 0x000fc80000400000 */
[----:B------:R-:W-:-:S06]  /*02c0*/  @!P2 FMUL R10, R10, 16777216 ;  /* 0x4b8000000a0aa820 */ /* 0x000fcc0000400000 */
[----:B------:R-:W0:Y:S01]  /*02d0*/  MUFU.RCP R10, R10 ;  /* 0x0000000a000a7308 */ /* 0x000e220000001000 */
[----:B------:R-:W-:Y:S01]  /*02e0*/  FSEL R11, R11, 1, P0 ;  /* 0x3f8000000b0b7808 */ /* 0x000fe20000000000 */
[----:B-----5:R-:W-:-:S04]  /*02f0*/  FADD R2, -R7, R2 ;  /* 0x0000000207027221 */ /* 0x020fc80000000100 */
[----:B------:R-:W-:Y:S01]  /*0300*/  @!P2 FMUL R11, R11, 16777216 ;  /* 0x4b8000000b0ba820 */ /* 0x000fe20000400000 */
[----:B---3--:R-:W-:-:S03]  /*0310*/  SEL R18, R18, RZ, P1 ;  /* 0x000000ff12127207 */ /* 0x008fc60000800000 */
[----:B0-----:R-:W-:-:S04]  /*0320*/  FMUL R11, R10, R11 ;  /* 0x0000000b0a0b7220 */ /* 0x001fc80000400000 */
[----:B------:R-:W-:-:S04]  /*0330*/  FMUL R2, R2, R11 ;  /* 0x0000000b02027220 */ /* 0x000fc80000400000 */
[----:B--2---:R-:W-:-:S04]  /*0340*/  FFMA R19, R2, R6, R19 ;  /* 0x0000000602137223 */ /* 0x004fc80000000013 */
[----:B------:R-:W-:Y:S01]  /*0350*/  @!P3 FADD R19, R19, R18 ;  /* 0x000000121313b221 */ /* 0x000fe20000000000 */
[----:B------:R-:W-:Y:S06]  /*0360*/  @P4 EXIT ;  /* 0x000000000000494d */ /* 0x000fec0003800000 */
[----:B------:R-:W-:Y:S01]  /*0370*/  STG.E desc[UR4][R4.64], R19 ;  /* 0x0000001304007986 */ /* 0x000fe2000c101904 */
[----:B------:R-:W-:Y:S05]  /*0380*/  EXIT ;  /* 0x000000000000794d */ /* 0x000fea0003800000 */
.L_x_0:
[----:B------:R-:W-:-:S00]  /*0390*/  BRA `(.L_x_0) ;  /* 0xfffffffc00fc7947 */ /* 0x000fc0000383ffff */
[----:B------:R-:W-:-:S00]  /*03a0*/  NOP ;  /* 0x0000000000007918 */ /* 0x000fc00000000000 */
        /* <DEDUP_REMOVED lines=13> */
.L_x_1:


//--------------------- .nv.global.init           --------------------------
	.section	.nv.global.init,"aw",@progbits
.nv.global.init:
	.type		_$_str,@object
	.size		_$_str,(_$_str_$_2 - _$_str)
_$_str:
        /*0000*/ 	.byte	0x5f, 0x5f, 0x43, 0x55, 0x44, 0x41, 0x5f, 0x46, 0x54, 0x5a, 0x00
	.type		_$_str_$_2,@object
	.size		_$_str_$_2,(.L_1 - _$_str_$_2)
_$_str_$_2:
        /*000b*/ 	.byte	0x5f, 0x5f, 0x43, 0x55, 0x44, 0x41, 0x5f, 0x50, 0x52, 0x45, 0x43, 0x5f, 0x53, 0x51, 0x52, 0x54
        /*001b*/ 	.byte	0x00
.L_1:


//--------------------- .nv.constant0.triton_poi_fused__native_batch_norm_legit_no_training_add_66 --------------------------
	.section	.nv.constant0.triton_poi_fused__native_batch_norm_legit_no_training_add_66,"a",@progbits
	.sectionflags	@""
	.align	4
.nv.constant0.triton_poi_fused__native_batch_norm_legit_no_training_add_66:
	.zero		588
